//
// Generated by NVIDIA NVVM Compiler
//
// Compiler Build ID: CL-36424714
// Cuda compilation tools, release 13.0, V13.0.88
// Based on NVVM 20.0.0
//

.version 9.0
.target sm_100
.address_size 64

	// .globl	_Z16histogram_kernelPKcjiiPj
.extern .shared .align 16 .b8 s_hist[];

.visible .entry _Z16histogram_kernelPKcjiiPj(
	.param .u64 .ptr .align 1 _Z16histogram_kernelPKcjiiPj_param_0,
	.param .u32 _Z16histogram_kernelPKcjiiPj_param_1,
	.param .u32 _Z16histogram_kernelPKcjiiPj_param_2,
	.param .u32 _Z16histogram_kernelPKcjiiPj_param_3,
	.param .u64 .ptr .align 1 _Z16histogram_kernelPKcjiiPj_param_4
)
{
	.reg .pred 	%p<10>;
	.reg .b32 	%r<36>;
	.reg .b64 	%rd<9>;

	ld.param.u64 	%rd3, [_Z16histogram_kernelPKcjiiPj_param_0];
	ld.param.u32 	%r14, [_Z16histogram_kernelPKcjiiPj_param_1];
	ld.param.u32 	%r15, [_Z16histogram_kernelPKcjiiPj_param_2];
	ld.param.u32 	%r16, [_Z16histogram_kernelPKcjiiPj_param_3];
	ld.param.u64 	%rd4, [_Z16histogram_kernelPKcjiiPj_param_4];
	sub.s32 	%r1, %r16, %r15;
	mov.u32 	%r35, %tid.x;
	setp.gt.s32 	%p1, %r35, %r1;
	@%p1 bra 	$L__BB0_3;
	mov.u32 	%r3, %ntid.x;
	mov.u32 	%r33, %r35;
$L__BB0_2:
	shl.b32 	%r17, %r33, 2;
	mov.u32 	%r18, s_hist;
	add.s32 	%r19, %r18, %r17;
	mov.b32 	%r20, 0;
	st.shared.u32 	[%r19], %r20;
	add.s32 	%r33, %r33, %r3;
	setp.le.s32 	%p2, %r33, %r1;
	@%p2 bra 	$L__BB0_2;
$L__BB0_3:
	bar.sync 	0;
	mov.u32 	%r21, %ctaid.x;
	mov.u32 	%r6, %ntid.x;
	mad.lo.s32 	%r34, %r21, %r6, %r35;
	setp.ge.u32 	%p3, %r34, %r14;
	@%p3 bra 	$L__BB0_8;
	cvta.to.global.u64 	%rd1, %rd3;
	mov.u32 	%r22, %nctaid.x;
	mul.lo.s32 	%r8, %r6, %r22;
$L__BB0_5:
	cvt.s64.s32 	%rd5, %r34;
	add.s64 	%rd6, %rd1, %rd5;
	ld.global.u8 	%r10, [%rd6];
	setp.lt.s32 	%p4, %r10, %r15;
	setp.lt.s32 	%p5, %r16, %r10;
	or.pred  	%p6, %p4, %p5;
	@%p6 bra 	$L__BB0_7;
	sub.s32 	%r23, %r10, %r15;
	shl.b32 	%r24, %r23, 2;
	mov.u32 	%r25, s_hist;
	add.s32 	%r26, %r25, %r24;
	atom.shared.add.u32 	%r27, [%r26], 1;
$L__BB0_7:
	add.s32 	%r34, %r34, %r8;
	setp.lt.u32 	%p7, %r34, %r14;
	@%p7 bra 	$L__BB0_5;
$L__BB0_8:
	setp.gt.s32 	%p8, %r35, %r1;
	bar.sync 	0;
	@%p8 bra 	$L__BB0_11;
	cvta.to.global.u64 	%rd2, %rd4;
	mov.u32 	%r29, s_hist;
$L__BB0_10:
	mul.wide.s32 	%rd7, %r35, 4;
	add.s64 	%rd8, %rd2, %rd7;
	shl.b32 	%r28, %r35, 2;
	add.s32 	%r30, %r29, %r28;
	ld.shared.u32 	%r31, [%r30];
	atom.global.add.u32 	%r32, [%rd8], %r31;
	add.s32 	%r35, %r35, %r6;
	setp.le.s32 	%p9, %r35, %r1;
	@%p9 bra 	$L__BB0_10;
$L__BB0_11:
	ret;

}


// ===== COMPILED SASS (sm_100) =====

	.target	sm_100

	.elftype	@"ET_EXEC"


//--------------------- .note.nv.tkinfo           --------------------------
	.section	.note.nv.tkinfo,"",@"SHT_NOTE"
	.sectionflags	@"SHF_NOTE_NV_TKINFO"
	.tkinfo
        /*0018*/ 	.word	0x00000002
        /*0030*/ 	.string	""
        /*0030*/ 	.string	"ptxas"
        /*0030*/ 	.string	"Cuda compilation tools, release 13.0, V13.0.88"
        /*0030*/ 	.string	"Build cuda_13.0.r13.0/compiler.36424714_0"
        /*0030*/ 	.string	"-arch sm_100 -m 64 "



//--------------------- .note.nv.cuinfo           --------------------------
	.section	.note.nv.cuinfo,"",@"SHT_NOTE"
	.sectionflags	@"SHF_NOTE_NV_CUINFO"
        /*0018*/ 	.short	0x0002
        /*001a*/ 	.short	0x0064
        /*001c*/ 	.short	0x0082
	.zero		2


//--------------------- .nv.info                  --------------------------
	.section	.nv.info,"",@"SHT_CUDA_INFO"
	.align	4


	//----- nvinfo : EIATTR_REGCOUNT
	.align		4
        /*0000*/ 	.byte	0x04, 0x2f
        /*0002*/ 	.short	(.L_1 - .L_0)
	.align		4
.L_0:
        /*0004*/ 	.word	index@(_Z16histogram_kernelPKcjiiPj)
        /*0008*/ 	.word	0x0000000e


	//----- nvinfo : EIATTR_FRAME_SIZE
	.align		4
.L_1:
        /*000c*/ 	.byte	0x04, 0x11
        /*000e*/ 	.short	(.L_3 - .L_2)
	.align		4
.L_2:
        /*0010*/ 	.word	index@(_Z16histogram_kernelPKcjiiPj)
        /*0014*/ 	.word	0x00000000


	//----- nvinfo : EIATTR_MIN_STACK_SIZE
	.align		4
.L_3:
        /*0018*/ 	.byte	0x04, 0x12
        /*001a*/ 	.short	(.L_5 - .L_4)
	.align		4
.L_4:
        /*001c*/ 	.word	index@(_Z16histogram_kernelPKcjiiPj)
        /*0020*/ 	.word	0x00000000
.L_5:


//--------------------- .nv.compat                --------------------------
	.section	.nv.compat,"",@"SHT_CUDA_COMPAT_INFO"
	.align	4
        /*0000*/ 	.byte	0x02, 0x09, 0x00, 0x00, 0x02, 0x02, 0x01, 0x00, 0x02, 0x05, 0x05, 0x00, 0x03, 0x07, 0x01, 0x01
        /*0010*/ 	.byte	0x02, 0x03, 0x00, 0x00, 0x02, 0x06, 0x01, 0x00, 0x04, 0x0b, 0x08, 0x00, 0x09, 0x00, 0x00, 0x00
        /*0020*/ 	.byte	0x00, 0x00, 0x00, 0x00


//--------------------- .nv.info._Z16histogram_kernelPKcjiiPj --------------------------
	.section	.nv.info._Z16histogram_kernelPKcjiiPj,"",@"SHT_CUDA_INFO"
	.sectionflags	@""
	.align	4


	//----- nvinfo : EIATTR_CUDA_API_VERSION
	.align		4
        /*0000*/ 	.byte	0x04, 0x37
        /*0002*/ 	.short	(.L_7 - .L_6)
.L_6:
        /*0004*/ 	.word	0x00000082


	//----- nvinfo : EIATTR_KPARAM_INFO
	.align		4
.L_7:
        /*0008*/ 	.byte	0x04, 0x17
        /*000a*/ 	.short	(.L_9 - .L_8)
.L_8:
        /*000c*/ 	.word	0x00000000
        /*0010*/ 	.short	0x0004
        /*0012*/ 	.short	0x0018
        /*0014*/ 	.byte	0x00, 0xf5, 0x21, 0x00


	//----- nvinfo : EIATTR_KPARAM_INFO
	.align		4
.L_9:
        /*0018*/ 	.byte	0x04, 0x17
        /*001a*/ 	.short	(.L_11 - .L_10)
.L_10:
        /*001c*/ 	.word	0x00000000
        /*0020*/ 	.short	0x0003
        /*0022*/ 	.short	0x0010
        /*0024*/ 	.byte	0x00, 0xf0, 0x11, 0x00


	//----- nvinfo : EIATTR_KPARAM_INFO
	.align		4
.L_11:
        /*0028*/ 	.byte	0x04, 0x17
        /*002a*/ 	.short	(.L_13 - .L_12)
.L_12:
        /*002c*/ 	.word	0x00000000
        /*0030*/ 	.short	0x0002
        /*0032*/ 	.short	0x000c
        /*0034*/ 	.byte	0x00, 0xf0, 0x11, 0x00


	//----- nvinfo : EIATTR_KPARAM_INFO
	.align		4
.L_13:
        /*0038*/ 	.byte	0x04, 0x17
        /*003a*/ 	.short	(.L_15 - .L_14)
.L_14:
        /*003c*/ 	.word	0x00000000
        /*0040*/ 	.short	0x0001
        /*0042*/ 	.short	0x0008
        /*0044*/ 	.byte	0x00, 0xf0, 0x11, 0x00


	//----- nvinfo : EIATTR_KPARAM_INFO
	.align		4
.L_15:
        /*0048*/ 	.byte	0x04, 0x17
        /*004a*/ 	.short	(.L_17 - .L_16)
.L_16:
        /*004c*/ 	.word	0x00000000
        /*0050*/ 	.short	0x0000
        /*0052*/ 	.short	0x0000
        /*0054*/ 	.byte	0x00, 0xf5, 0x21, 0x00


	//----- nvinfo : EIATTR_SPARSE_MMA_MASK
	.align		4
.L_17:
        /*0058*/ 	.byte	0x03, 0x50
        /*005a*/ 	.short	0x0000


	//----- nvinfo : EIATTR_MAXREG_COUNT
	.align		4
        /*005c*/ 	.byte	0x03, 0x1b
        /*005e*/ 	.short	0x00ff


	//----- nvinfo : EIATTR_NUM_BARRIERS
	.align		4
        /*0060*/ 	.byte	0x02, 0x4c
        /*0062*/ 	.byte	0x01
	.zero		1


	//----- nvinfo : EIATTR_MERCURY_ISA_VERSION
	.align		4
        /*0064*/ 	.byte	0x03, 0x5f
        /*0066*/ 	.short	0x0101


	//----- nvinfo : EIATTR_VRC_CTA_INIT_COUNT
	.align		4
        /*0068*/ 	.byte	0x02, 0x4a
	.zero		1
	.zero		1


	//----- nvinfo : EIATTR_EXIT_INSTR_OFFSETS
	.align		4
        /*006c*/ 	.byte	0x04, 0x1c
        /*006e*/ 	.short	(.L_19 - .L_18)


	//   ....[0]....
.L_18:
        /*0070*/ 	.word	0x00000350


	//   ....[1]....
        /*0074*/ 	.word	0x00000410


	//----- nvinfo : EIATTR_CRS_STACK_SIZE
	.align		4
.L_19:
        /*0078*/ 	.byte	0x04, 0x1e
        /*007a*/ 	.short	(.L_21 - .L_20)
.L_20:
        /*007c*/ 	.word	0x00000000


	//----- nvinfo : EIATTR_CBANK_PARAM_SIZE
	.align		4
.L_21:
        /*0080*/ 	.byte	0x03, 0x19
        /*0082*/ 	.short	0x0020


	//----- nvinfo : EIATTR_PARAM_CBANK
	.align		4
        /*0084*/ 	.byte	0x04, 0x0a
        /*0086*/ 	.short	(.L_23 - .L_22)
	.align		4
.L_22:
        /*0088*/ 	.word	index@(.nv.constant0._Z16histogram_kernelPKcjiiPj)
        /*008c*/ 	.short	0x0380
        /*008e*/ 	.short	0x0020


	//----- nvinfo : EIATTR_SW_WAR
	.align		4
.L_23:
        /*0090*/ 	.byte	0x04, 0x36
        /*0092*/ 	.short	(.L_25 - .L_24)
.L_24:
        /*0094*/ 	.word	0x00000008
.L_25:


//--------------------- .nv.callgraph             --------------------------
	.section	.nv.callgraph,"",@"SHT_CUDA_CALLGRAPH"
	.align	4
	.sectionentsize	8
	.align		4
        /*0000*/ 	.word	0x00000000
	.align		4
        /*0004*/ 	.word	0xffffffff
	.align		4
        /*0008*/ 	.word	0x00000000
	.align		4
        /*000c*/ 	.word	0xfffffffe
	.align		4
        /*0010*/ 	.word	0x00000000
	.align		4
        /*0014*/ 	.word	0xfffffffd
	.align		4
        /*0018*/ 	.word	0x00000000
	.align		4
        /*001c*/ 	.word	0xfffffffc


//--------------------- .text._Z16histogram_kernelPKcjiiPj --------------------------
	.section	.text._Z16histogram_kernelPKcjiiPj,"ax",@progbits
	.align	128
        .global         _Z16histogram_kernelPKcjiiPj
        .type           _Z16histogram_kernelPKcjiiPj,@function
        .size           _Z16histogram_kernelPKcjiiPj,(.L_x_10 - _Z16histogram_kernelPKcjiiPj)
        .other          _Z16histogram_kernelPKcjiiPj,@"STO_CUDA_ENTRY STV_DEFAULT"
_Z16histogram_kernelPKcjiiPj:
.text._Z16histogram_kernelPKcjiiPj:
[----:B------:R-:W-:Y:S01]  /*0000*/  LDC R1, c[0x0][0x37c] ;  /* 0x0000df00ff017b82 */ /* 0x000fe20000000800 */
[----:B------:R-:W0:Y:S01]  /*0010*/  S2R R7, SR_TID.X ;  /* 0x0000000000077919 */ /* 0x000e220000002100 */
[----:B------:R-:W1:Y:S01]  /*0020*/  LDCU UR4, c[0x0][0x390] ;  /* 0x00007200ff0477ac */ /* 0x000e620008000800 */
[----:B------:R-:W-:Y:S01]  /*0030*/  BSSY.RECONVERGENT B0, `(.L_x_0) ;  /* 0x000000f000007945 */ /* 0x000fe20003800200 */
[----:B------:R-:W1:Y:S02]  /*0040*/  LDCU UR5, c[0x0][0x38c] ;  /* 0x00007180ff0577ac */ /* 0x000e640008000800 */
[----:B-1----:R-:W-:-:S06]  /*0050*/  UIADD3 UR4, UPT, UPT, UR4, -UR5, URZ ;  /* 0x8000000504047290 */ /* 0x002fcc000fffe0ff */
[----:B0-----:R-:W-:-:S13]  /*0060*/  ISETP.GT.AND P0, PT, R7, UR4, PT ;  /* 0x0000000407007c0c */ /* 0x001fda000bf04270 */
[----:B------:R-:W-:Y:S05]  /*0070*/  @P0 BRA `(.L_x_1) ;  /* 0x0000000000280947 */ /* 0x000fea0003800000 */
[----:B------:R-:W0:Y:S01]  /*0080*/  S2R R3, SR_CgaCtaId ;  /* 0x0000000000037919 */ /* 0x000e220000008800 */
[----:B------:R-:W1:Y:S01]  /*0090*/  LDC R5, c[0x0][0x360] ;  /* 0x0000d800ff057b82 */ /* 0x000e620000000800 */
[----:B------:R-:W-:Y:S01]  /*00a0*/  MOV R2, 0x400 ;  /* 0x0000040000027802 */ /* 0x000fe20000000f00 */
[----:B------:R-:W-:-:S03]  /*00b0*/  IMAD.MOV.U32 R0, RZ, RZ, R7 ;  /* 0x000000ffff007224 */ /* 0x000fc600078e0007 */
[----:B0-----:R-:W-:-:S07]  /*00c0*/  LEA R3, R3, R2, 0x18 ;  /* 0x0000000203037211 */ /* 0x001fce00078ec0ff */
.L_x_2:
[----:B------:R-:W-:Y:S02]  /*00d0*/  IMAD R2, R0, 0x4, R3 ;  /* 0x0000000400027824 */ /* 0x000fe400078e0203 */
[----:B-1----:R-:W-:-:S03]  /*00e0*/  IMAD.IADD R0, R5, 0x1, R0 ;  /* 0x0000000105007824 */ /* 0x002fc600078e0200 */
[----:B------:R0:W-:Y:S02]  /*00f0*/  STS [R2], RZ ;  /* 0x000000ff02007388 */ /* 0x0001e40000000800 */
[----:B------:R-:W-:-:S13]  /*0100*/  ISETP.GT.AND P0, PT, R0, UR4, PT ;  /* 0x0000000400007c0c */ /* 0x000fda000bf04270 */
[----:B0-----:R-:W-:Y:S05]  /*0110*/  @!P0 BRA `(.L_x_2) ;  /* 0xfffffffc00ec8947 */ /* 0x001fea000383ffff */
.L_x_1:
[----:B------:R-:W-:Y:S05]  /*0120*/  BSYNC.RECONVERGENT B0 ;  /* 0x0000000000007941 */ /* 0x000fea0003800200 */
.L_x_0:
[----:B------:R-:W0:Y:S01]  /*0130*/  S2UR UR5, SR_CTAID.X ;  /* 0x00000000000579c3 */ /* 0x000e220000002500 */
[----:B------:R-:W1:Y:S01]  /*0140*/  LDCU UR6, c[0x0][0x388] ;  /* 0x00007100ff0677ac */ /* 0x000e620008000800 */
[----:B------:R-:W-:Y:S01]  /*0150*/  BSSY.RECONVERGENT B0, `(.L_x_3) ;  /* 0x000001d000007945 */ /* 0x000fe20003800200 */
[----:B------:R-:W2:Y:S05]  /*0160*/  LDCU.64 UR8, c[0x0][0x358] ;  /* 0x00006b00ff0877ac */ /* 0x000eaa0008000a00 */
[----:B------:R-:W0:Y:S01]  /*0170*/  LDC R6, c[0x0][0x360] ;  /* 0x0000d800ff067b82 */ /* 0x000e220000000800 */
[----:B------:R-:W3:Y:S01]  /*0180*/  LDCU UR7, c[0x0][0x390] ;  /* 0x00007200ff0777ac */ /* 0x000ee20008000800 */
[----:B0-----:R-:W-:-:S06]  /*0190*/  IMAD R0, R6, UR5, R7 ;  /* 0x0000000506007c24 */ /* 0x001fcc000f8e0207 */
[----:B------:R-:W-:Y:S01]  /*01a0*/  BAR.SYNC.DEFER_BLOCKING 0x0 ;  /* 0x0000000000007b1d */ /* 0x000fe20000010000 */
[----:B-1----:R-:W-:-:S13]  /*01b0*/  ISETP.GE.U32.AND P0, PT, R0, UR6, PT ;  /* 0x0000000600007c0c */ /* 0x002fda000bf06070 */
[----:B--23--:R-:W-:Y:S05]  /*01c0*/  @P0 BRA `(.L_x_4) ;  /* 0x0000000000540947 */ /* 0x00cfea0003800000 */
[----:B------:R-:W0:Y:S01]  /*01d0*/  LDC.64 R8, c[0x0][0x380] ;  /* 0x0000e000ff087b82 */ /* 0x000e220000000a00 */
[----:B------:R-:W1:Y:S07]  /*01e0*/  LDCU UR5, c[0x0][0x370] ;  /* 0x00006e00ff0577ac */ /* 0x000e6e0008000800 */
[----:B------:R-:W2:Y:S01]  /*01f0*/  LDC.64 R10, c[0x0][0x388] ;  /* 0x0000e200ff0a7b82 */ /* 0x000ea20000000a00 */
[----:B-1----:R-:W-:-:S07]  /*0200*/  IMAD R5, R6, UR5, RZ ;  /* 0x0000000506057c24 */ /* 0x002fce000f8e02ff */
.L_x_7:
[----:B0-----:R-:W-:-:S04]  /*0210*/  IADD3 R2, P0, PT, R0, R8, RZ ;  /* 0x0000000800027210 */ /* 0x001fc80007f1e0ff */
[----:B------:R-:W-:-:S05]  /*0220*/  LEA.HI.X.SX32 R3, R0, R9, 0x1, P0 ;  /* 0x0000000900037211 */ /* 0x000fca00000f0eff */
[----:B------:R-:W3:Y:S01]  /*0230*/  LDG.E.U8 R2, desc[UR8][R2.64] ;  /* 0x0000000802027981 */ /* 0x000ee2000c1e1100 */
[----:B------:R-:W-:Y:S01]  /*0240*/  IMAD.IADD R0, R5, 0x1, R0 ;  /* 0x0000000105007824 */ /* 0x000fe200078e0200 */
[----:B------:R-:W-:Y:S04]  /*0250*/  BSSY.RECONVERGENT B1, `(.L_x_5) ;  /* 0x000000b000017945 */ /* 0x000fe80003800200 */
[----:B--2---:R-:W-:Y:S02]  /*0260*/  ISETP.GE.U32.AND P1, PT, R0, R10, PT ;  /* 0x0000000a0000720c */ /* 0x004fe40003f26070 */
[----:B---3--:R-:W-:-:S04]  /*0270*/  ISETP.GT.AND P0, PT, R2, UR7, PT ;  /* 0x0000000702007c0c */ /* 0x008fc8000bf04270 */
[----:B------:R-:W-:-:S13]  /*0280*/  ISETP.LT.OR P0, PT, R2, R11, P0 ;  /* 0x0000000b0200720c */ /* 0x000fda0000701670 */
[----:B------:R-:W-:Y:S05]  /*0290*/  @P0 BRA `(.L_x_6) ;  /* 0x0000000000180947 */ /* 0x000fea0003800000 */
[----:B------:R-:W0:Y:S01]  /*02a0*/  S2UR UR6, SR_CgaCtaId ;  /* 0x00000000000679c3 */ /* 0x000e220000008800 */
[----:B------:R-:W-:Y:S01]  /*02b0*/  UMOV UR5, 0x400 ;  /* 0x0000040000057882 */ /* 0x000fe20000000000 */
[----:B------:R-:W-:Y:S01]  /*02c0*/  IMAD.IADD R2, R2, 0x1, -R11 ;  /* 0x0000000102027824 */ /* 0x000fe200078e0a0b */
[----:B0-----:R-:W-:-:S06]  /*02d0*/  ULEA UR5, UR6, UR5, 0x18 ;  /* 0x0000000506057291 */ /* 0x001fcc000f8ec0ff */
[----:B------:R-:W-:-:S05]  /*02e0*/  LEA R2, R2, UR5, 0x2 ;  /* 0x0000000502027c11 */ /* 0x000fca000f8e10ff */
[----:B------:R0:W-:Y:S02]  /*02f0*/  ATOMS.POPC.INC.32 RZ, [R2+URZ] ;  /* 0x0000000002ff7f8c */ /* 0x0001e4000d8000ff */
.L_x_6:
[----:B------:R-:W-:Y:S05]  /*0300*/  BSYNC.RECONVERGENT B1 ;  /* 0x0000000000017941 */ /* 0x000fea0003800200 */
.L_x_5:
[----:B------:R-:W-:Y:S05]  /*0310*/  @!P1 BRA `(.L_x_7) ;  /* 0xfffffffc00bc9947 */ /* 0x000fea000383ffff */
.L_x_4:
[----:B------:R-:W-:Y:S05]  /*0320*/  BSYNC.RECONVERGENT B0 ;  /* 0x0000000000007941 */ /* 0x000fea0003800200 */
.L_x_3:
[----:B------:R-:W-:Y:S01]  /*0330*/  BAR.SYNC.DEFER_BLOCKING 0x0 ;  /* 0x0000000000007b1d */ /* 0x000fe20000010000 */
[----:B------:R-:W-:-:S13]  /*0340*/  ISETP.GT.AND P0, PT, R7, UR4, PT ;  /* 0x0000000407007c0c */ /* 0x000fda000bf04270 */
[----:B------:R-:W-:Y:S05]  /*0350*/  @P0 EXIT ;  /* 0x000000000000094d */ /* 0x000fea0003800000 */
[----:B------:R-:W1:Y:S01]  /*0360*/  S2UR UR6, SR_CgaCtaId ;  /* 0x00000000000679c3 */ /* 0x000e620000008800 */
[----:B------:R-:W-:-:S07]  /*0370*/  UMOV UR5, 0x400 ;  /* 0x0000040000057882 */ /* 0x000fce0000000000 */
[----:B------:R-:W2:Y:S01]  /*0380*/  LDC.64 R4, c[0x0][0x398] ;  /* 0x0000e600ff047b82 */ /* 0x000ea20000000a00 */
[----:B-1----:R-:W-:-:S12]  /*0390*/  ULEA UR5, UR6, UR5, 0x18 ;  /* 0x0000000506057291 */ /* 0x002fd8000f8ec0ff */
.L_x_8:
[C---:B------:R-:W-:Y:S01]  /*03a0*/  LEA R0, R7.reuse, UR5, 0x2 ;  /* 0x0000000507007c11 */ /* 0x040fe2000f8e10ff */
[----:B012---:R-:W-:-:S04]  /*03b0*/  IMAD.WIDE R2, R7, 0x4, R4 ;  /* 0x0000000407027825 */ /* 0x007fc800078e0204 */
[----:B------:R-:W0:Y:S01]  /*03c0*/  LDS R9, [R0] ;  /* 0x0000000000097984 */ /* 0x000e220000000800 */
[----:B------:R-:W-:-:S05]  /*03d0*/  IMAD.IADD R7, R6, 0x1, R7 ;  /* 0x0000000106077824 */ /* 0x000fca00078e0207 */
[----:B------:R-:W-:Y:S01]  /*03e0*/  ISETP.GT.AND P0, PT, R7, UR4, PT ;  /* 0x0000000407007c0c */ /* 0x000fe2000bf04270 */
[----:B0-----:R1:W-:-:S12]  /*03f0*/  REDG.E.ADD.STRONG.GPU desc[UR8][R2.64], R9 ;  /* 0x000000090200798e */ /* 0x0013d8000c12e108 */
[----:B------:R-:W-:Y:S05]  /*0400*/  @!P0 BRA `(.L_x_8) ;  /* 0xfffffffc00e48947 */ /* 0x000fea000383ffff */
[----:B------:R-:W-:Y:S05]  /*0410*/  EXIT ;  /* 0x000000000000794d */ /* 0x000fea0003800000 */
.L_x_9:
[----:B------:R-:W-:-:S00]  /*0420*/  BRA `(.L_x_9) ;  /* 0xfffffffc00fc7947 */ /* 0x000fc0000383ffff */
[----:B------:R-:W-:-:S00]  /*0430*/  NOP ;  /* 0x0000000000007918 */ /* 0x000fc00000000000 */
        /* <DEDUP_REMOVED lines=12> */
.L_x_10:


//--------------------- .nv.shared._Z16histogram_kernelPKcjiiPj --------------------------
	.section	.nv.shared._Z16histogram_kernelPKcjiiPj,"aw",@nobits
	.sectionflags	@""
	.align	16
	.zero		1024


//--------------------- .nv.shared.reserved.0     --------------------------
	.section	.nv.shared.reserved.0,"aw",@nobits
	.weak		__nv_reservedSMEM_offset_0_alias
	.size		__nv_reservedSMEM_offset_0_alias, 0, 64
	.other		__nv_reservedSMEM_offset_0_alias,@"STO_CUDA_RESERVED_SHARED STV_DEFAULT"
__nv_reservedSMEM_offset_0_alias:
	.zero		0
	.zero		64


//--------------------- .nv.constant0._Z16histogram_kernelPKcjiiPj --------------------------
	.section	.nv.constant0._Z16histogram_kernelPKcjiiPj,"a",@progbits
	.sectionflags	@""
	.align	4
.nv.constant0._Z16histogram_kernelPKcjiiPj:
	.zero		928


//--------------------- SYMBOLS --------------------------

	.type		.nv.reservedSmem.offset0,@object
	.size		.nv.reservedSmem.offset0,0x4
	.type		.nv.reservedSmem.cap,@object
	.size		.nv.reservedSmem.cap,0x4
